//
// Generated by NVIDIA NVVM Compiler
//
// Compiler Build ID: CL-36424714
// Cuda compilation tools, release 13.0, V13.0.88
// Based on NVVM 20.0.0
//

.version 9.0
.target sm_100
.address_size 64

	// .globl	_Z24cudaAddCorrAndCorrectionPfS_i

.visible .entry _Z24cudaAddCorrAndCorrectionPfS_i(
	.param .u64 .ptr .align 1 _Z24cudaAddCorrAndCorrectionPfS_i_param_0,
	.param .u64 .ptr .align 1 _Z24cudaAddCorrAndCorrectionPfS_i_param_1,
	.param .u32 _Z24cudaAddCorrAndCorrectionPfS_i_param_2
)
{
	.reg .pred 	%p<2>;
	.reg .b32 	%r<6>;
	.reg .b32 	%f<4>;
	.reg .b64 	%rd<8>;

	ld.param.u64 	%rd1, [_Z24cudaAddCorrAndCorrectionPfS_i_param_0];
	ld.param.u64 	%rd2, [_Z24cudaAddCorrAndCorrectionPfS_i_param_1];
	ld.param.u32 	%r2, [_Z24cudaAddCorrAndCorrectionPfS_i_param_2];
	mov.u32 	%r3, %ctaid.x;
	mov.u32 	%r4, %ntid.x;
	mov.u32 	%r5, %tid.x;
	mad.lo.s32 	%r1, %r3, %r4, %r5;
	setp.ge.s32 	%p1, %r1, %r2;
	@%p1 bra 	$L__BB0_2;
	cvta.to.global.u64 	%rd3, %rd2;
	cvta.to.global.u64 	%rd4, %rd1;
	mul.wide.s32 	%rd5, %r1, 4;
	add.s64 	%rd6, %rd3, %rd5;
	ld.global.f32 	%f1, [%rd6];
	add.s64 	%rd7, %rd4, %rd5;
	ld.global.f32 	%f2, [%rd7];
	sub.f32 	%f3, %f2, %f1;
	st.global.f32 	[%rd7], %f3;
$L__BB0_2:
	ret;

}


// ===== COMPILED SASS (sm_100) =====

	.target	sm_100

	.elftype	@"ET_EXEC"


//--------------------- .note.nv.tkinfo           --------------------------
	.section	.note.nv.tkinfo,"",@"SHT_NOTE"
	.sectionflags	@"SHF_NOTE_NV_TKINFO"
	.tkinfo
        /*0018*/ 	.word	0x00000002
        /*0030*/ 	.string	""
        /*0030*/ 	.string	"ptxas"
        /*0030*/ 	.string	"Cuda compilation tools, release 13.0, V13.0.88"
        /*0030*/ 	.string	"Build cuda_13.0.r13.0/compiler.36424714_0"
        /*0030*/ 	.string	"-arch sm_100 -m 64 "



//--------------------- .note.nv.cuinfo           --------------------------
	.section	.note.nv.cuinfo,"",@"SHT_NOTE"
	.sectionflags	@"SHF_NOTE_NV_CUINFO"
        /*0018*/ 	.short	0x0002
        /*001a*/ 	.short	0x0064
        /*001c*/ 	.short	0x0082
	.zero		2


//--------------------- .nv.info                  --------------------------
	.section	.nv.info,"",@"SHT_CUDA_INFO"
	.align	4


	//----- nvinfo : EIATTR_REGCOUNT
	.align		4
        /*0000*/ 	.byte	0x04, 0x2f
        /*0002*/ 	.short	(.L_1 - .L_0)
	.align		4
.L_0:
        /*0004*/ 	.word	index@(_Z24cudaAddCorrAndCorrectionPfS_i)
        /*0008*/ 	.word	0x0000000a


	//----- nvinfo : EIATTR_FRAME_SIZE
	.align		4
.L_1:
        /*000c*/ 	.byte	0x04, 0x11
        /*000e*/ 	.short	(.L_3 - .L_2)
	.align		4
.L_2:
        /*0010*/ 	.word	index@(_Z24cudaAddCorrAndCorrectionPfS_i)
        /*0014*/ 	.word	0x00000000


	//----- nvinfo : EIATTR_MIN_STACK_SIZE
	.align		4
.L_3:
        /*0018*/ 	.byte	0x04, 0x12
        /*001a*/ 	.short	(.L_5 - .L_4)
	.align		4
.L_4:
        /*001c*/ 	.word	index@(_Z24cudaAddCorrAndCorrectionPfS_i)
        /*0020*/ 	.word	0x00000000
.L_5:


//--------------------- .nv.compat                --------------------------
	.section	.nv.compat,"",@"SHT_CUDA_COMPAT_INFO"
	.align	4
        /*0000*/ 	.byte	0x02, 0x09, 0x00, 0x00, 0x02, 0x02, 0x01, 0x00, 0x02, 0x05, 0x05, 0x00, 0x03, 0x07, 0x01, 0x01
        /*0010*/ 	.byte	0x02, 0x03, 0x00, 0x00, 0x02, 0x06, 0x01, 0x00, 0x04, 0x0b, 0x08, 0x00, 0x09, 0x00, 0x00, 0x00
        /*0020*/ 	.byte	0x00, 0x00, 0x00, 0x00


//--------------------- .nv.info._Z24cudaAddCorrAndCorrectionPfS_i --------------------------
	.section	.nv.info._Z24cudaAddCorrAndCorrectionPfS_i,"",@"SHT_CUDA_INFO"
	.sectionflags	@""
	.align	4


	//----- nvinfo : EIATTR_CUDA_API_VERSION
	.align		4
        /*0000*/ 	.byte	0x04, 0x37
        /*0002*/ 	.short	(.L_7 - .L_6)
.L_6:
        /*0004*/ 	.word	0x00000082


	//----- nvinfo : EIATTR_KPARAM_INFO
	.align		4
.L_7:
        /*0008*/ 	.byte	0x04, 0x17
        /*000a*/ 	.short	(.L_9 - .L_8)
.L_8:
        /*000c*/ 	.word	0x00000000
        /*0010*/ 	.short	0x0002
        /*0012*/ 	.short	0x0010
        /*0014*/ 	.byte	0x00, 0xf0, 0x11, 0x00


	//----- nvinfo : EIATTR_KPARAM_INFO
	.align		4
.L_9:
        /*0018*/ 	.byte	0x04, 0x17
        /*001a*/ 	.short	(.L_11 - .L_10)
.L_10:
        /*001c*/ 	.word	0x00000000
        /*0020*/ 	.short	0x0001
        /*0022*/ 	.short	0x0008
        /*0024*/ 	.byte	0x00, 0xf5, 0x21, 0x00


	//----- nvinfo : EIATTR_KPARAM_INFO
	.align		4
.L_11:
        /*0028*/ 	.byte	0x04, 0x17
        /*002a*/ 	.short	(.L_13 - .L_12)
.L_12:
        /*002c*/ 	.word	0x00000000
        /*0030*/ 	.short	0x0000
        /*0032*/ 	.short	0x0000
        /*0034*/ 	.byte	0x00, 0xf5, 0x21, 0x00


	//----- nvinfo : EIATTR_SPARSE_MMA_MASK
	.align		4
.L_13:
        /*0038*/ 	.byte	0x03, 0x50
        /*003a*/ 	.short	0x0000


	//----- nvinfo : EIATTR_MAXREG_COUNT
	.align		4
        /*003c*/ 	.byte	0x03, 0x1b
        /*003e*/ 	.short	0x00ff


	//----- nvinfo : EIATTR_MERCURY_ISA_VERSION
	.align		4
        /*0040*/ 	.byte	0x03, 0x5f
        /*0042*/ 	.short	0x0101


	//----- nvinfo : EIATTR_VRC_CTA_INIT_COUNT
	.align		4
        /*0044*/ 	.byte	0x02, 0x4a
	.zero		1
	.zero		1


	//----- nvinfo : EIATTR_EXIT_INSTR_OFFSETS
	.align		4
        /*0048*/ 	.byte	0x04, 0x1c
        /*004a*/ 	.short	(.L_15 - .L_14)


	//   ....[0]....
.L_14:
        /*004c*/ 	.word	0x00000070


	//   ....[1]....
        /*0050*/ 	.word	0x00000110


	//----- nvinfo : EIATTR_CBANK_PARAM_SIZE
	.align		4
.L_15:
        /*0054*/ 	.byte	0x03, 0x19
        /*0056*/ 	.short	0x0014


	//----- nvinfo : EIATTR_PARAM_CBANK
	.align		4
        /*0058*/ 	.byte	0x04, 0x0a
        /*005a*/ 	.short	(.L_17 - .L_16)
	.align		4
.L_16:
        /*005c*/ 	.word	index@(.nv.constant0._Z24cudaAddCorrAndCorrectionPfS_i)
        /*0060*/ 	.short	0x0380
        /*0062*/ 	.short	0x0014


	//----- nvinfo : EIATTR_SW_WAR
	.align		4
.L_17:
        /*0064*/ 	.byte	0x04, 0x36
        /*0066*/ 	.short	(.L_19 - .L_18)
.L_18:
        /*0068*/ 	.word	0x00000008
.L_19:


//--------------------- .nv.callgraph             --------------------------
	.section	.nv.callgraph,"",@"SHT_CUDA_CALLGRAPH"
	.align	4
	.sectionentsize	8
	.align		4
        /*0000*/ 	.word	0x00000000
	.align		4
        /*0004*/ 	.word	0xffffffff
	.align		4
        /*0008*/ 	.word	0x00000000
	.align		4
        /*000c*/ 	.word	0xfffffffe
	.align		4
        /*0010*/ 	.word	0x00000000
	.align		4
        /*0014*/ 	.word	0xfffffffd
	.align		4
        /*0018*/ 	.word	0x00000000
	.align		4
        /*001c*/ 	.word	0xfffffffc


//--------------------- .text._Z24cudaAddCorrAndCorrectionPfS_i --------------------------
	.section	.text._Z24cudaAddCorrAndCorrectionPfS_i,"ax",@progbits
	.align	128
        .global         _Z24cudaAddCorrAndCorrectionPfS_i
        .type           _Z24cudaAddCorrAndCorrectionPfS_i,@function
        .size           _Z24cudaAddCorrAndCorrectionPfS_i,(.L_x_1 - _Z24cudaAddCorrAndCorrectionPfS_i)
        .other          _Z24cudaAddCorrAndCorrectionPfS_i,@"STO_CUDA_ENTRY STV_DEFAULT"
_Z24cudaAddCorrAndCorrectionPfS_i:
.text._Z24cudaAddCorrAndCorrectionPfS_i:
[----:B------:R-:W-:Y:S01]  /*0000*/  LDC R1, c[0x0][0x37c] ;  /* 0x0000df00ff017b82 */ /* 0x000fe20000000800 */
[----:B------:R-:W0:Y:S07]  /*0010*/  S2R R0, SR_TID.X ;  /* 0x0000000000007919 */ /* 0x000e2e0000002100 */
[----:B------:R-:W0:Y:S01]  /*0020*/  S2UR UR4, SR_CTAID.X ;  /* 0x00000000000479c3 */ /* 0x000e220000002500 */
[----:B------:R-:W1:Y:S07]  /*0030*/  LDCU UR5, c[0x0][0x390] ;  /* 0x00007200ff0577ac */ /* 0x000e6e0008000800 */
[----:B------:R-:W0:Y:S02]  /*0040*/  LDC R7, c[0x0][0x360] ;  /* 0x0000d800ff077b82 */ /* 0x000e240000000800 */
[----:B0-----:R-:W-:-:S05]  /*0050*/  IMAD R7, R7, UR4, R0 ;  /* 0x0000000407077c24 */ /* 0x001fca000f8e0200 */
[----:B-1----:R-:W-:-:S13]  /*0060*/  ISETP.GE.AND P0, PT, R7, UR5, PT ;  /* 0x0000000507007c0c */ /* 0x002fda000bf06270 */
[----:B------:R-:W-:Y:S05]  /*0070*/  @P0 EXIT ;  /* 0x000000000000094d */ /* 0x000fea0003800000 */
[----:B------:R-:W0:Y:S01]  /*0080*/  LDC.64 R2, c[0x0][0x388] ;  /* 0x0000e200ff027b82 */ /* 0x000e220000000a00 */
[----:B------:R-:W1:Y:S07]  /*0090*/  LDCU.64 UR4, c[0x0][0x358] ;  /* 0x00006b00ff0477ac */ /* 0x000e6e0008000a00 */
[----:B------:R-:W2:Y:S01]  /*00a0*/  LDC.64 R4, c[0x0][0x380] ;  /* 0x0000e000ff047b82 */ /* 0x000ea20000000a00 */
[----:B0-----:R-:W-:-:S06]  /*00b0*/  IMAD.WIDE R2, R7, 0x4, R2 ;  /* 0x0000000407027825 */ /* 0x001fcc00078e0202 */
[----:B-1----:R-:W3:Y:S01]  /*00c0*/  LDG.E R2, desc[UR4][R2.64] ;  /* 0x0000000402027981 */ /* 0x002ee2000c1e1900 */
[----:B--2---:R-:W-:-:S05]  /*00d0*/  IMAD.WIDE R4, R7, 0x4, R4 ;  /* 0x0000000407047825 */ /* 0x004fca00078e0204 */
[----:B------:R-:W3:Y:S02]  /*00e0*/  LDG.E R7, desc[UR4][R4.64] ;  /* 0x0000000404077981 */ /* 0x000ee4000c1e1900 */
[----:B---3--:R-:W-:-:S05]  /*00f0*/  FADD R7, -R2, R7 ;  /* 0x0000000702077221 */ /* 0x008fca0000000100 */
[----:B------:R-:W-:Y:S01]  /*0100*/  STG.E desc[UR4][R4.64], R7 ;  /* 0x0000000704007986 */ /* 0x000fe2000c101904 */
[----:B------:R-:W-:Y:S05]  /*0110*/  EXIT ;  /* 0x000000000000794d */ /* 0x000fea0003800000 */
.L_x_0:
[----:B------:R-:W-:-:S00]  /*0120*/  BRA `(.L_x_0) ;  /* 0xfffffffc00fc7947 */ /* 0x000fc0000383ffff */
[----:B------:R-:W-:-:S00]  /*0130*/  NOP ;  /* 0x0000000000007918 */ /* 0x000fc00000000000 */
        /* <DEDUP_REMOVED lines=12> */
.L_x_1:


//--------------------- .nv.shared.reserved.0     --------------------------
	.section	.nv.shared.reserved.0,"aw",@nobits
	.weak		__nv_reservedSMEM_offset_0_alias
	.size		__nv_reservedSMEM_offset_0_alias, 0, 64
	.other		__nv_reservedSMEM_offset_0_alias,@"STO_CUDA_RESERVED_SHARED STV_DEFAULT"
__nv_reservedSMEM_offset_0_alias:
	.zero		0
	.zero		64


//--------------------- .nv.constant0._Z24cudaAddCorrAndCorrectionPfS_i --------------------------
	.section	.nv.constant0._Z24cudaAddCorrAndCorrectionPfS_i,"a",@progbits
	.sectionflags	@""
	.align	4
.nv.constant0._Z24cudaAddCorrAndCorrectionPfS_i:
	.zero		916


//--------------------- SYMBOLS --------------------------

	.type		.nv.reservedSmem.offset0,@object
	.size		.nv.reservedSmem.offset0,0x4
